	.headerflags	@"EF_CUDA_TEXMODE_UNIFIED EF_CUDA_64BIT_ADDRESS EF_CUDA_ACCELERATORS EF_CUDA_SM90 EF_CUDA_VIRTUAL_SM(EF_CUDA_SM90)"
	.elftype	@"ET_EXEC"


//--------------------- .nv.info                  --------------------------
	.section	.nv.info,"",@"SHT_CUDA_INFO"
	.align	4


	//----- nvinfo : EIATTR_REGCOUNT
	.align		4
        /*0000*/ 	.byte	0x04, 0x2f
        /*0002*/ 	.short	(.L_1 - .L_0)
	.align		4
.L_0:
        /*0004*/ 	.word	index@(triton_poi_fused_convolution_mul_sigmoid_10)
        /*0008*/ 	.word	0x00000020


	//----- nvinfo : EIATTR_MIN_STACK_SIZE
	.align		4
.L_1:
        /*000c*/ 	.byte	0x04, 0x12
        /*000e*/ 	.short	(.L_3 - .L_2)
	.align		4
.L_2:
        /*0010*/ 	.word	index@(triton_poi_fused_convolution_mul_sigmoid_10)
        /*0014*/ 	.word	0x00000000


	//----- nvinfo : EIATTR_FRAME_SIZE
	.align		4
.L_3:
        /*0018*/ 	.byte	0x04, 0x11
        /*001a*/ 	.short	(.L_5 - .L_4)
	.align		4
.L_4:
        /*001c*/ 	.word	index@(triton_poi_fused_convolution_mul_sigmoid_10)
        /*0020*/ 	.word	0x00000000


	//----- nvinfo : EIATTR_MIN_STACK_SIZE
	.align		4
.L_5:
        /*0024*/ 	.byte	0x04, 0x12
        /*0026*/ 	.short	(.L_7 - .L_6)
	.align		4
.L_6:
        /*0028*/ 	.word	index@(triton_poi_fused_convolution_mul_sigmoid_10)
        /*002c*/ 	.word	0x00000000
.L_7:


//--------------------- .nv.info.triton_poi_fused_convolution_mul_sigmoid_10 --------------------------
	.section	.nv.info.triton_poi_fused_convolution_mul_sigmoid_10,"",@"SHT_CUDA_INFO"
	.sectionflags	@""
	.align	4


	//----- nvinfo : EIATTR_CUDA_API_VERSION
	.align		4
        /*0000*/ 	.byte	0x04, 0x37
        /*0002*/ 	.short	(.L_9 - .L_8)
.L_8:
        /*0004*/ 	.word	0x0000007c


	//----- nvinfo : EIATTR_KPARAM_INFO
	.align		4
.L_9:
        /*0008*/ 	.byte	0x04, 0x17
        /*000a*/ 	.short	(.L_11 - .L_10)
.L_10:
        /*000c*/ 	.word	0x00000000
        /*0010*/ 	.short	0x0004
        /*0012*/ 	.short	0x0020
        /*0014*/ 	.byte	0x00, 0xf0, 0x11, 0x00


	//----- nvinfo : EIATTR_KPARAM_INFO
	.align		4
.L_11:
        /*0018*/ 	.byte	0x04, 0x17
        /*001a*/ 	.short	(.L_13 - .L_12)
.L_12:
        /*001c*/ 	.word	0x00000000
        /*0020*/ 	.short	0x0003
        /*0022*/ 	.short	0x0018
        /*0024*/ 	.byte	0x00, 0xf4, 0x21, 0x00


	//----- nvinfo : EIATTR_KPARAM_INFO
	.align		4
.L_13:
        /*0028*/ 	.byte	0x04, 0x17
        /*002a*/ 	.short	(.L_15 - .L_14)
.L_14:
        /*002c*/ 	.word	0x00000000
        /*0030*/ 	.short	0x0002
        /*0032*/ 	.short	0x0010
        /*0034*/ 	.byte	0x00, 0xf4, 0x21, 0x00


	//----- nvinfo : EIATTR_KPARAM_INFO
	.align		4
.L_15:
        /*0038*/ 	.byte	0x04, 0x17
        /*003a*/ 	.short	(.L_17 - .L_16)
.L_16:
        /*003c*/ 	.word	0x00000000
        /*0040*/ 	.short	0x0001
        /*0042*/ 	.short	0x0008
        /*0044*/ 	.byte	0x00, 0xf4, 0x21, 0x00


	//----- nvinfo : EIATTR_KPARAM_INFO
	.align		4
.L_17:
        /*0048*/ 	.byte	0x04, 0x17
        /*004a*/ 	.short	(.L_19 - .L_18)
.L_18:
        /*004c*/ 	.word	0x00000000
        /*0050*/ 	.short	0x0000
        /*0052*/ 	.short	0x0000
        /*0054*/ 	.byte	0x00, 0xf4, 0x21, 0x00


	//----- nvinfo : EIATTR_SPARSE_MMA_MASK
	.align		4
.L_19:
        /*0058*/ 	.byte	0x03, 0x50
        /*005a*/ 	.short	0x0000


	//----- nvinfo : EIATTR_MAXREG_COUNT
	.align		4
        /*005c*/ 	.byte	0x03, 0x1b
        /*005e*/ 	.short	0x00ff


	//----- nvinfo : EIATTR_EXIT_INSTR_OFFSETS
	.align		4
        /*0060*/ 	.byte	0x04, 0x1c
        /*0062*/ 	.short	(.L_21 - .L_20)


	//   ....[0]....
.L_20:
        /*0064*/ 	.word	0x00000990


	//----- nvinfo : EIATTR_REQNTID
	.align		4
.L_21:
        /*0068*/ 	.byte	0x04, 0x10
        /*006a*/ 	.short	(.L_23 - .L_22)
.L_22:
        /*006c*/ 	.word	0x00000080
        /*0070*/ 	.word	0x00000001
        /*0074*/ 	.word	0x00000001


	//----- nvinfo : EIATTR_CBANK_PARAM_SIZE
	.align		4
.L_23:
        /*0078*/ 	.byte	0x03, 0x19
        /*007a*/ 	.short	0x0024


	//----- nvinfo : EIATTR_PARAM_CBANK
	.align		4
        /*007c*/ 	.byte	0x04, 0x0a
        /*007e*/ 	.short	(.L_25 - .L_24)
	.align		4
.L_24:
        /*0080*/ 	.word	index@(.nv.constant0.triton_poi_fused_convolution_mul_sigmoid_10)
        /*0084*/ 	.short	0x0210
        /*0086*/ 	.short	0x0024


	//----- nvinfo : EIATTR_SW_WAR
	.align		4
.L_25:
        /*0088*/ 	.byte	0x04, 0x36
        /*008a*/ 	.short	(.L_27 - .L_26)
.L_26:
        /*008c*/ 	.word	0x00000008
.L_27:


//--------------------- .nv.callgraph             --------------------------
	.section	.nv.callgraph,"",@"SHT_CUDA_CALLGRAPH"
	.align	4
	.sectionentsize	8
	.align		4
        /*0000*/ 	.word	0x00000000
	.align		4
        /*0004*/ 	.word	0xffffffff
	.align		4
        /*0008*/ 	.word	0x00000000
	.align		4
        /*000c*/ 	.word	0xfffffffe
	.align		4
        /*0010*/ 	.word	0x00000000
	.align		4
        /*0014*/ 	.word	0xfffffffd
	.align		4
        /*0018*/ 	.word	0x00000000
	.align		4
        /*001c*/ 	.word	0xfffffffc


//--------------------- .text.triton_poi_fused_convolution_mul_sigmoid_10 --------------------------
	.section	.text.triton_poi_fused_convolution_mul_sigmoid_10,"ax",@progbits
	.align	128
        .global         triton_poi_fused_convolution_mul_sigmoid_10
        .type           triton_poi_fused_convolution_mul_sigmoid_10,@function
        .size           triton_poi_fused_convolution_mul_sigmoid_10,(.L_x_1 - triton_poi_fused_convolution_mul_sigmoid_10)
        .other          triton_poi_fused_convolution_mul_sigmoid_10,@"STO_CUDA_ENTRY STV_DEFAULT"
triton_poi_fused_convolution_mul_sigmoid_10:
.text.triton_poi_fused_convolution_mul_sigmoid_10:
[----:B------:R-:W-:Y:S01]  /*0000*/  LDC R1, c[0x0][0x28] ;  /* 0x00000a00ff017b82 */ /* 0x000fe20000000800 */
[----:B------:R-:W1:Y:S01]  /*0010*/  S2R R0, SR_TID.X ;  /* 0x0000000000007919 */ /* 0x000e620000002100 */
[----:B------:R-:W-:-:S06]  /*0020*/  ULDC.64 UR4, c[0x0][0x208] ;  /* 0x0000820000047ab9 */ /* 0x000fcc0000000a00 */
[----:B------:R-:W2:Y:S01]  /*0030*/  LDC.64 R24, c[0x0][0x220] ;  /* 0x00008800ff187b82 */ /* 0x000ea20000000a00 */
[----:B------:R-:W3:Y:S01]  /*0040*/  S2R R5, SR_CTAID.X ;  /* 0x0000000000057919 */ /* 0x000ee20000002500 */
[----:B-1----:R-:W-:Y:S02]  /*0050*/  SHF.L.U32 R0, R0, 0x2, RZ ;  /* 0x0000000200007819 */ /* 0x002fe400000006ff */
[----:B---3--:R-:W-:Y:S02]  /*0060*/  SHF.R.S32.HI R3, RZ, 0x15, R5 ;  /* 0x00000015ff037819 */ /* 0x008fe40000011405 */
[----:B------:R-:W-:Y:S02]  /*0070*/  LOP3.LUT R0, R0, 0x1fc, RZ, 0xc0, !PT ;  /* 0x000001fc00007812 */ /* 0x000fe400078ec0ff */
[----:B------:R-:W-:Y:S02]  /*0080*/  SGXT R3, R3, 0x1 ;  /* 0x000000010303781a */ /* 0x000fe40000000200 */
[----:B------:R-:W-:-:S02]  /*0090*/  LEA R0, R5, R0, 0xa ;  /* 0x0000000005007211 */ /* 0x000fc400078e50ff */
[----:B------:R-:W1:Y:S02]  /*00a0*/  LDC.64 R4, c[0x0][0x218] ;  /* 0x00008600ff047b82 */ /* 0x000e640000000a00 */
[----:B------:R-:W-:-:S04]  /*00b0*/  LEA.HI R12, R3, R0, RZ, 0xc ;  /* 0x00000000030c7211 */ /* 0x000fc800078f60ff */
[----:B------:R-:W-:Y:S02]  /*00c0*/  SHF.R.S32.HI R6, RZ, 0xc, R12 ;  /* 0x0000000cff067819 */ /* 0x000fe4000001140c */
[----:B------:R-:W3:Y:S03]  /*00d0*/  LDC.64 R2, c[0x0][0x210] ;  /* 0x00008400ff027b82 */ /* 0x000ee60000000a00 */
[----:B------:R-:W-:-:S05]  /*00e0*/  IMAD.HI R7, R6, 0x51eb851f, RZ ;  /* 0x51eb851f06077827 */ /* 0x000fca00078e02ff */
[----:B------:R-:W-:-:S04]  /*00f0*/  SHF.R.U32.HI R8, RZ, 0x1f, R7 ;  /* 0x0000001fff087819 */ /* 0x000fc80000011607 */
[----:B------:R-:W-:-:S05]  /*0100*/  LEA.HI.SX32 R7, R7, R8, 0x1c ;  /* 0x0000000807077211 */ /* 0x000fca00078fe2ff */
[----:B------:R-:W-:-:S04]  /*0110*/  IMAD R7, R7, -0x32, R6 ;  /* 0xffffffce07077824 */ /* 0x000fc800078e0206 */
[----:B-1----:R-:W-:-:S04]  /*0120*/  IMAD.WIDE R6, R7, 0x4, R4 ;  /* 0x0000000407067825 */ /* 0x002fc800078e0204 */
[----:B---3--:R-:W-:Y:S01]  /*0130*/  IMAD.WIDE R2, R0, 0x4, R2 ;  /* 0x0000000400027825 */ /* 0x008fe200078e0202 */
[----:B------:R-:W3:Y:S04]  /*0140*/  LDG.E.EL R21, desc[UR4][R6.64] ;  /* 0x0000000406157981 */ /* 0x000ee8000c2e1900 */
[----:B------:R-:W3:Y:S01]  /*0150*/  LDG.E.128 R8, desc[UR4][R2.64] ;  /* 0x0000000402087981 */ /* 0x000ee2000c1e1d00 */
[----:B------:R-:W-:-:S04]  /*0160*/  IADD3 R12, R12, 0x200, RZ ;  /* 0x000002000c0c7810 */ /* 0x000fc80007ffe0ff */
[----:B------:R-:W-:-:S05]  /*0170*/  SHF.R.S32.HI R12, RZ, 0xc, R12 ;  /* 0x0000000cff0c7819 */ /* 0x000fca000001140c */
[----:B------:R-:W-:-:S05]  /*0180*/  IMAD.HI R13, R12, 0x51eb851f, RZ ;  /* 0x51eb851f0c0d7827 */ /* 0x000fca00078e02ff */
[----:B------:R-:W-:-:S04]  /*0190*/  SHF.R.U32.HI R14, RZ, 0x1f, R13 ;  /* 0x0000001fff0e7819 */ /* 0x000fc8000001160d */
[----:B------:R-:W-:-:S05]  /*01a0*/  LEA.HI.SX32 R13, R13, R14, 0x1c ;  /* 0x0000000e0d0d7211 */ /* 0x000fca00078fe2ff */
[----:B------:R-:W-:-:S04]  /*01b0*/  IMAD R13, R13, -0x32, R12 ;  /* 0xffffffce0d0d7824 */ /* 0x000fc800078e020c */
[----:B------:R-:W-:Y:S02]  /*01c0*/  IMAD.WIDE R22, R13, 0x4, R4 ;  /* 0x000000040d167825 */ /* 0x000fe400078e0204 */
[----:B------:R-:W4:Y:S02]  /*01d0*/  LDG.E.128 R12, desc[UR4][R2.64+0x800] ;  /* 0x00080004020c7981 */ /* 0x000f24000c1e1d00 */
[----:B--2---:R-:W-:Y:S02]  /*01e0*/  IMAD.WIDE R24, R0, 0x4, R24 ;  /* 0x0000000400187825 */ /* 0x004fe400078e0218 */
[----:B------:R-:W4:Y:S04]  /*01f0*/  LDG.E.EL R20, desc[UR4][R22.64] ;  /* 0x0000000416147981 */ /* 0x000f28000c2e1900 */
[----:B------:R-:W2:Y:S04]  /*0200*/  LDG.E.128 R16, desc[UR4][R24.64] ;  /* 0x0000000418107981 */ /* 0x000ea8000c1e1d00 */
[----:B------:R1:W5:Y:S01]  /*0210*/  LDG.E.128 R4, desc[UR4][R24.64+0x800] ;  /* 0x0008000418047981 */ /* 0x000362000c1e1d00 */
[--C-:B---3--:R-:W-:Y:S01]  /*0220*/  FADD R8, R8, R21.reuse ;  /* 0x0000001508087221 */ /* 0x108fe20000000000 */
[----:B------:R-:W-:-:S03]  /*0230*/  FADD R9, R9, R21 ;  /* 0x0000001509097221 */ /* 0x000fc60000000000 */
[----:B------:R-:W-:-:S04]  /*0240*/  FADD R26, RZ, -R8 ;  /* 0x80000008ff1a7221 */ /* 0x000fc80000000000 */
[----:B------:R-:W-:Y:S01]  /*0250*/  FMUL R27, R26, 1.4426950216293334961 ;  /* 0x3fb8aa3b1a1b7820 */ /* 0x000fe20000400000 */
[----:B------:R-:W-:-:S04]  /*0260*/  FADD R26, RZ, -R9 ;  /* 0x80000009ff1a7221 */ /* 0x000fc80000000000 */
[----:B------:R-:W-:Y:S01]  /*0270*/  FMUL R26, R26, 1.4426950216293334961 ;  /* 0x3fb8aa3b1a1a7820 */ /* 0x000fe20000400000 */
[----:B------:R-:W-:-:S04]  /*0280*/  FSETP.GEU.AND P1, PT, R27, -126, PT ;  /* 0xc2fc00001b00780b */ /* 0x000fc80003f2e000 */
[----:B------:R-:W-:Y:S01]  /*0290*/  FSETP.GEU.AND P3, PT, R26, -126, PT ;  /* 0xc2fc00001a00780b */ /* 0x000fe20003f6e000 */
[--C-:B------:R-:W-:Y:S01]  /*02a0*/  FADD R10, R10, R21.reuse ;  /* 0x000000150a0a7221 */ /* 0x100fe20000000000 */
[----:B------:R-:W-:-:S03]  /*02b0*/  FADD R11, R11, R21 ;  /* 0x000000150b0b7221 */ /* 0x000fc60000000000 */
[----:B------:R-:W-:-:S04]  /*02c0*/  FADD R21, RZ, -R10 ;  /* 0x8000000aff157221 */ /* 0x000fc80000000000 */
[----:B------:R-:W-:Y:S01]  /*02d0*/  @!P1 FMUL R27, R27, 0.5 ;  /* 0x3f0000001b1b9820 */ /* 0x000fe20000400000 */
[----:B-1----:R-:W-:-:S03]  /*02e0*/  FMUL R24, R21, 1.4426950216293334961 ;  /* 0x3fb8aa3b15187820 */ /* 0x002fc60000400000 */
[----:B------:R-:W-:Y:S01]  /*02f0*/  @!P3 FMUL R26, R26, 0.5 ;  /* 0x3f0000001a1ab820 */ /* 0x000fe20000400000 */
[----:B------:R-:W1:Y:S08]  /*0300*/  MUFU.EX2 R23, R27 ;  /* 0x0000001b00177308 */ /* 0x000e700000000800 */
[----:B------:R-:W3:Y:S01]  /*0310*/  MUFU.EX2 R21, R26 ;  /* 0x0000001a00157308 */ /* 0x000ee20000000800 */
[----:B------:R-:W-:Y:S01]  /*0320*/  FADD R22, RZ, -R11 ;  /* 0x8000000bff167221 */ /* 0x000fe20000000000 */
[----:B------:R-:W-:-:S03]  /*0330*/  FSETP.GEU.AND P0, PT, R24, -126, PT ;  /* 0xc2fc00001800780b */ /* 0x000fc60003f0e000 */
[----:B------:R-:W-:Y:S01]  /*0340*/  FMUL R28, R22, 1.4426950216293334961 ;  /* 0x3fb8aa3b161c7820 */ /* 0x000fe20000400000 */
[----:B-1----:R-:W-:-:S04]  /*0350*/  @!P1 FMUL R23, R23, R23 ;  /* 0x0000001717179220 */ /* 0x002fc80000400000 */
[----:B------:R-:W-:Y:S01]  /*0360*/  FADD R27, R23, 1 ;  /* 0x3f800000171b7421 */ /* 0x000fe20000000000 */
[----:B---3--:R-:W-:Y:S01]  /*0370*/  @!P3 FMUL R21, R21, R21 ;  /* 0x000000151515b220 */ /* 0x008fe20000400000 */
[----:B------:R-:W-:-:S03]  /*0380*/  FSETP.GEU.AND P2, PT, R28, -126, PT ;  /* 0xc2fc00001c00780b */ /* 0x000fc60003f4e000 */
[----:B------:R-:W-:Y:S01]  /*0390*/  FADD R23, R21, 1 ;  /* 0x3f80000015177421 */ /* 0x000fe20000000000 */
[----:B------:R-:W-:-:S04]  /*03a0*/  @!P0 FMUL R24, R24, 0.5 ;  /* 0x3f00000018188820 */ /* 0x000fc80000400000 */
[----:B------:R-:W-:Y:S01]  /*03b0*/  FSETP.GT.AND P1, PT, R23, 8.50705917302346158658e+37, PT ;  /* 0x7e8000001700780b */ /* 0x000fe20003f24000 */
[----:B------:R-:W1:Y:S04]  /*03c0*/  MUFU.EX2 R25, R24 ;  /* 0x0000001800197308 */ /* 0x000e680000000800 */
[----:B------:R-:W-:Y:S01]  /*03d0*/  @!P2 FMUL R28, R28, 0.5 ;  /* 0x3f0000001c1ca820 */ /* 0x000fe20000400000 */
[----:B------:R-:W-:-:S03]  /*03e0*/  FSETP.GT.AND P3, PT, R27, 8.50705917302346158658e+37, PT ;  /* 0x7e8000001b00780b */ /* 0x000fc60003f64000 */
[----:B------:R-:W3:Y:S04]  /*03f0*/  MUFU.EX2 R22, R28 ;  /* 0x0000001c00167308 */ /* 0x000ee80000000800 */
[----:B------:R-:W-:Y:S01]  /*0400*/  @P1 FMUL R23, R23, 0.25 ;  /* 0x3e80000017171820 */ /* 0x000fe20000400000 */
[----:B------:R-:W-:Y:S01]  /*0410*/  HFMA2.MMA R21, -RZ, RZ, 1.625, 0 ;  /* 0x3e800000ff157435 */ /* 0x000fe200000001ff */
[----:B-1----:R-:W-:-:S04]  /*0420*/  @!P0 FMUL R25, R25, R25 ;  /* 0x0000001919198220 */ /* 0x002fc80000400000 */
[----:B------:R-:W1:Y:S01]  /*0430*/  MUFU.RCP R23, R23 ;  /* 0x0000001700177308 */ /* 0x000e620000001000 */
[----:B------:R-:W-:Y:S01]  /*0440*/  FADD R25, R25, 1 ;  /* 0x3f80000019197421 */ /* 0x000fe20000000000 */
[----:B------:R-:W-:Y:S01]  /*0450*/  @P3 FMUL R27, R27, 0.25 ;  /* 0x3e8000001b1b3820 */ /* 0x000fe20000400000 */
[----:B---3--:R-:W-:Y:S02]  /*0460*/  @!P2 FMUL R22, R22, R22 ;  /* 0x000000161616a220 */ /* 0x008fe40000400000 */
[----:B------:R-:W-:Y:S02]  /*0470*/  FSEL R24, R21, 1, P1 ;  /* 0x3f80000015187808 */ /* 0x000fe40000800000 */
[----:B------:R-:W-:Y:S01]  /*0480*/  FSETP.GT.AND P0, PT, R25, 8.50705917302346158658e+37, PT ;  /* 0x7e8000001900780b */ /* 0x000fe20003f04000 */
[----:B------:R-:W-:Y:S01]  /*0490*/  FADD R22, R22, 1 ;  /* 0x3f80000016167421 */ /* 0x000fe20000000000 */
[----:B------:R-:W3:Y:S01]  /*04a0*/  MUFU.RCP R27, R27 ;  /* 0x0000001b001b7308 */ /* 0x000ee20000001000 */
[----:B----4-:R-:W-:Y:S01]  /*04b0*/  FADD R12, R12, R20 ;  /* 0x000000140c0c7221 */ /* 0x010fe20000000000 */
[----:B------:R-:W-:Y:S01]  /*04c0*/  FSEL R26, R21, 1, P3 ;  /* 0x3f800000151a7808 */ /* 0x000fe20001800000 */
[----:B-1----:R-:W-:Y:S01]  /*04d0*/  FMUL R24, R23, R24 ;  /* 0x0000001817187220 */ /* 0x002fe20000400000 */
[----:B------:R-:W-:-:S03]  /*04e0*/  FSETP.GT.AND P3, PT, R22, 8.50705917302346158658e+37, PT ;  /* 0x7e8000001600780b */ /* 0x000fc60003f64000 */
[----:B--2---:R-:W-:Y:S01]  /*04f0*/  FMUL R17, R17, R24 ;  /* 0x0000001811117220 */ /* 0x004fe20000400000 */
[----:B------:R-:W-:Y:S01]  /*0500*/  FADD R24, RZ, -R12 ;  /* 0x8000000cff187221 */ /* 0x000fe20000000000 */
[--C-:B------:R-:W-:Y:S02]  /*0510*/  FADD R13, R13, R20.reuse ;  /* 0x000000140d0d7221 */ /* 0x100fe40000000000 */
[----:B------:R-:W-:Y:S01]  /*0520*/  @P0 FMUL R25, R25, 0.25 ;  /* 0x3e80000019190820 */ /* 0x000fe20000400000 */
[----:B------:R-:W-:Y:S01]  /*0530*/  FMUL R24, R24, 1.4426950216293334961 ;  /* 0x3fb8aa3b18187820 */ /* 0x000fe20000400000 */
[----:B------:R-:W-:Y:S01]  /*0540*/  FADD R23, RZ, -R13 ;  /* 0x8000000dff177221 */ /* 0x000fe20000000000 */
[----:B------:R-:W-:Y:S01]  /*0550*/  FADD R14, R14, R20 ;  /* 0x000000140e0e7221 */ /* 0x000fe20000000000 */
[----:B---3--:R-:W-:Y:S02]  /*0560*/  FMUL R29, R27, R26 ;  /* 0x0000001a1b1d7220 */ /* 0x008fe40000400000 */
[----:B------:R-:W-:Y:S01]  /*0570*/  FSETP.GEU.AND P2, PT, R24, -126, PT ;  /* 0xc2fc00001800780b */ /* 0x000fe20003f4e000 */
[----:B------:R-:W-:Y:S01]  /*0580*/  FMUL R23, R23, 1.4426950216293334961 ;  /* 0x3fb8aa3b17177820 */ /* 0x000fe20000400000 */
[----:B------:R-:W1:Y:S01]  /*0590*/  MUFU.RCP R25, R25 ;  /* 0x0000001900197308 */ /* 0x000e620000001000 */
[----:B------:R-:W-:Y:S01]  /*05a0*/  FADD R26, RZ, -R14 ;  /* 0x8000000eff1a7221 */ /* 0x000fe20000000000 */
[----:B------:R-:W-:Y:S01]  /*05b0*/  @P3 FMUL R22, R22, 0.25 ;  /* 0x3e80000016163820 */ /* 0x000fe20000400000 */
[----:B------:R-:W-:Y:S01]  /*05c0*/  FADD R15, R15, R20 ;  /* 0x000000140f0f7221 */ /* 0x000fe20000000000 */
[----:B------:R-:W-:Y:S01]  /*05d0*/  FSETP.GEU.AND P1, PT, R23, -126, PT ;  /* 0xc2fc00001700780b */ /* 0x000fe20003f2e000 */
[----:B------:R-:W-:-:S03]  /*05e0*/  FMUL R26, R26, 1.4426950216293334961 ;  /* 0x3fb8aa3b1a1a7820 */ /* 0x000fc60000400000 */
[----:B------:R-:W2:Y:S01]  /*05f0*/  MUFU.RCP R20, R22 ;  /* 0x0000001600147308 */ /* 0x000ea20000001000 */
[C---:B------:R-:W-:Y:S02]  /*0600*/  FSEL R28, R21.reuse, 1, P0 ;  /* 0x3f800000151c7808 */ /* 0x040fe40000000000 */
[----:B------:R-:W-:Y:S01]  /*0610*/  FSETP.GEU.AND P0, PT, R26, -126, PT ;  /* 0xc2fc00001a00780b */ /* 0x000fe20003f0e000 */
[----:B------:R-:W-:Y:S01]  /*0620*/  @!P2 FMUL R24, R24, 0.5 ;  /* 0x3f0000001818a820 */ /* 0x000fe20000400000 */
[----:B------:R-:W-:Y:S01]  /*0630*/  FMUL R16, R16, R29 ;  /* 0x0000001d10107220 */ /* 0x000fe20000400000 */
[----:B------:R-:W-:Y:S01]  /*0640*/  FSEL R29, R21, 1, P3 ;  /* 0x3f800000151d7808 */ /* 0x000fe20001800000 */
[----:B-1----:R-:W-:Y:S01]  /*0650*/  FMUL R25, R25, R28 ;  /* 0x0000001c19197220 */ /* 0x002fe20000400000 */
[----:B------:R-:W1:Y:S01]  /*0660*/  MUFU.EX2 R27, R24 ;  /* 0x00000018001b7308 */ /* 0x000e620000000800 */
[----:B------:R-:W-:Y:S01]  /*0670*/  FADD R28, RZ, -R15 ;  /* 0x8000000fff1c7221 */ /* 0x000fe20000000000 */
[----:B------:R-:W-:-:S03]  /*0680*/  @!P1 FMUL R23, R23, 0.5 ;  /* 0x3f00000017179820 */ /* 0x000fc60000400000 */
[----:B------:R-:W-:Y:S01]  /*0690*/  FMUL R28, R28, 1.4426950216293334961 ;  /* 0x3fb8aa3b1c1c7820 */ /* 0x000fe20000400000 */
[----:B--2---:R-:W-:Y:S02]  /*06a0*/  FMUL R20, R20, R29 ;  /* 0x0000001d14147220 */ /* 0x004fe40000400000 */
[----:B------:R-:W-:Y:S01]  /*06b0*/  @!P0 FMUL R26, R26, 0.5 ;  /* 0x3f0000001a1a8820 */ /* 0x000fe20000400000 */
[----:B------:R-:W2:Y:S01]  /*06c0*/  MUFU.EX2 R29, R23 ;  /* 0x00000017001d7308 */ /* 0x000ea20000000800 */
[----:B------:R-:W-:-:S07]  /*06d0*/  FSETP.GEU.AND P3, PT, R28, -126, PT ;  /* 0xc2fc00001c00780b */ /* 0x000fce0003f6e000 */
[----:B------:R-:W3:Y:S01]  /*06e0*/  MUFU.EX2 R22, R26 ;  /* 0x0000001a00167308 */ /* 0x000ee20000000800 */
[----:B-1----:R-:W-:-:S04]  /*06f0*/  @!P2 FMUL R27, R27, R27 ;  /* 0x0000001b1b1ba220 */ /* 0x002fc80000400000 */
[----:B------:R-:W-:Y:S01]  /*0700*/  FADD R27, R27, 1 ;  /* 0x3f8000001b1b7421 */ /* 0x000fe20000000000 */
[----:B--2---:R-:W-:Y:S01]  /*0710*/  @!P1 FMUL R29, R29, R29 ;  /* 0x0000001d1d1d9220 */ /* 0x004fe20000400000 */
[----:B------:R-:W-:-:S03]  /*0720*/  @!P3 FMUL R28, R28, 0.5 ;  /* 0x3f0000001c1cb820 */ /* 0x000fc60000400000 */
[----:B------:R-:W-:Y:S01]  /*0730*/  FSETP.GT.AND P1, PT, R27, 8.50705917302346158658e+37, PT ;  /* 0x7e8000001b00780b */ /* 0x000fe20003f24000 */
[----:B------:R-:W-:Y:S01]  /*0740*/  FADD R29, R29, 1 ;  /* 0x3f8000001d1d7421 */ /* 0x000fe20000000000 */
[----:B------:R-:W1:Y:S01]  /*0750*/  MUFU.EX2 R23, R28 ;  /* 0x0000001c00177308 */ /* 0x000e620000000800 */
[----:B---3--:R-:W-:-:S03]  /*0760*/  @!P0 FMUL R22, R22, R22 ;  /* 0x0000001616168220 */ /* 0x008fc60000400000 */
[----:B------:R-:W-:Y:S01]  /*0770*/  FSETP.GT.AND P2, PT, R29, 8.50705917302346158658e+37, PT ;  /* 0x7e8000001d00780b */ /* 0x000fe20003f44000 */
[----:B------:R-:W-:-:S05]  /*0780*/  FADD R24, R22, 1 ;  /* 0x3f80000016187421 */ /* 0x000fca0000000000 */
[----:B------:R-:W-:Y:S01]  /*0790*/  FSETP.GT.AND P0, PT, R24, 8.50705917302346158658e+37, PT ;  /* 0x7e8000001800780b */ /* 0x000fe20003f04000 */
[----:B------:R-:W-:Y:S01]  /*07a0*/  @P1 FMUL R27, R27, 0.25 ;  /* 0x3e8000001b1b1820 */ /* 0x000fe20000400000 */
[----:B-1----:R-:W-:-:S03]  /*07b0*/  @!P3 FMUL R23, R23, R23 ;  /* 0x000000171717b220 */ /* 0x002fc60000400000 */
[----:B------:R-:W1:Y:S02]  /*07c0*/  MUFU.RCP R22, R27 ;  /* 0x0000001b00167308 */ /* 0x000e640000001000 */
[----:B------:R-:W-:Y:S01]  /*07d0*/  @P2 FMUL R29, R29, 0.25 ;  /* 0x3e8000001d1d2820 */ /* 0x000fe20000400000 */
[----:B------:R-:W-:Y:S01]  /*07e0*/  FADD R28, R23, 1 ;  /* 0x3f800000171c7421 */ /* 0x000fe20000000000 */
[----:B------:R-:W-:Y:S01]  /*07f0*/  FSEL R23, R21, 1, P1 ;  /* 0x3f80000015177808 */ /* 0x000fe20000800000 */
[----:B------:R-:W-:-:S03]  /*0800*/  FMUL R18, R18, R25 ;  /* 0x0000001912127220 */ /* 0x000fc60000400000 */
[----:B------:R-:W2:Y:S01]  /*0810*/  MUFU.RCP R26, R29 ;  /* 0x0000001d001a7308 */ /* 0x000ea20000001000 */
[----:B------:R-:W-:Y:S01]  /*0820*/  @P0 FMUL R24, R24, 0.25 ;  /* 0x3e80000018180820 */ /* 0x000fe20000400000 */
[----:B------:R-:W-:-:S06]  /*0830*/  FSETP.GT.AND P1, PT, R28, 8.50705917302346158658e+37, PT ;  /* 0x7e8000001c00780b */ /* 0x000fcc0003f24000 */
[----:B------:R-:W3:Y:S01]  /*0840*/  MUFU.RCP R25, R24 ;  /* 0x0000001800197308 */ /* 0x000ee20000001000 */
[----:B-1----:R-:W-:Y:S01]  /*0850*/  FMUL R27, R22, R23 ;  /* 0x00000017161b7220 */ /* 0x002fe20000400000 */
[----:B------:R-:W-:Y:S01]  /*0860*/  FSEL R23, R21, 1, P2 ;  /* 0x3f80000015177808 */ /* 0x000fe20001000000 */
[----:B------:R-:W-:Y:S01]  /*0870*/  FMUL R19, R19, R20 ;  /* 0x0000001413137220 */ /* 0x000fe20000400000 */
[----:B------:R-:W-:-:S03]  /*0880*/  FSEL R20, R21, 1, P0 ;  /* 0x3f80000015147808 */ /* 0x000fc60000000000 */
[----:B--2---:R-:W-:Y:S01]  /*0890*/  FMUL R26, R26, R23 ;  /* 0x000000171a1a7220 */ /* 0x004fe20000400000 */
[----:B------:R-:W-:Y:S01]  /*08a0*/  @P1 FMUL R28, R28, 0.25 ;  /* 0x3e8000001c1c1820 */ /* 0x000fe20000400000 */
[----:B------:R-:W1:Y:S01]  /*08b0*/  LDC.64 R22, c[0x0][0x228] ;  /* 0x00008a00ff167b82 */ /* 0x000e620000000a00 */
[----:B---3--:R-:W-:Y:S02]  /*08c0*/  FMUL R25, R25, R20 ;  /* 0x0000001419197220 */ /* 0x008fe40000400000 */
[----:B------:R-:W2:Y:S01]  /*08d0*/  MUFU.RCP R20, R28 ;  /* 0x0000001c00147308 */ /* 0x000ea20000001000 */
[----:B------:R-:W-:Y:S01]  /*08e0*/  FSEL R21, R21, 1, P1 ;  /* 0x3f80000015157808 */ /* 0x000fe20000800000 */
[----:B-----5:R-:W-:Y:S01]  /*08f0*/  FMUL R4, R4, R27 ;  /* 0x0000001b04047220 */ /* 0x020fe20000400000 */
[----:B------:R-:W-:Y:S01]  /*0900*/  FMUL R5, R5, R26 ;  /* 0x0000001a05057220 */ /* 0x000fe20000400000 */
[----:B------:R-:W-:Y:S01]  /*0910*/  FMUL R6, R6, R25 ;  /* 0x0000001906067220 */ /* 0x000fe20000400000 */
[----:B------:R-:W-:Y:S01]  /*0920*/  STG.E.128 desc[UR4][R2.64], R8 ;  /* 0x0000000802007986 */ /* 0x000fe2000c101d04 */
[----:B--2---:R-:W-:Y:S01]  /*0930*/  FMUL R20, R20, R21 ;  /* 0x0000001514147220 */ /* 0x004fe20000400000 */
[----:B-1----:R-:W-:-:S04]  /*0940*/  IMAD.WIDE R22, R0, 0x4, R22 ;  /* 0x0000000400167825 */ /* 0x002fc800078e0216 */
[----:B------:R-:W-:Y:S01]  /*0950*/  FMUL R7, R7, R20 ;  /* 0x0000001407077220 */ /* 0x000fe20000400000 */
[----:B------:R-:W-:Y:S04]  /*0960*/  STG.E.128 desc[UR4][R2.64+0x800], R12 ;  /* 0x0008000c02007986 */ /* 0x000fe8000c101d04 */
[----:B------:R-:W-:Y:S04]  /*0970*/  STG.E.128 desc[UR4][R22.64], R16 ;  /* 0x0000001016007986 */ /* 0x000fe8000c101d04 */
[----:B------:R-:W-:Y:S01]  /*0980*/  STG.E.128 desc[UR4][R22.64+0x800], R4 ;  /* 0x0008000416007986 */ /* 0x000fe2000c101d04 */
[----:B------:R-:W-:Y:S05]  /*0990*/  EXIT ;  /* 0x000000000000794d */ /* 0x000fea0003800000 */
.L_x_0:
[----:B------:R-:W-:-:S00]  /*09a0*/  BRA `(.L_x_0) ;  /* 0xfffffffc00fc7947 */ /* 0x000fc0000383ffff */
[----:B------:R-:W-:-:S00]  /*09b0*/  NOP ;  /* 0x0000000000007918 */ /* 0x000fc00000000000 */
        /* <DEDUP_REMOVED lines=12> */
.L_x_1:


//--------------------- .nv.constant0.triton_poi_fused_convolution_mul_sigmoid_10 --------------------------
	.section	.nv.constant0.triton_poi_fused_convolution_mul_sigmoid_10,"a",@progbits
	.sectionflags	@""
	.align	4
.nv.constant0.triton_poi_fused_convolution_mul_sigmoid_10:
	.zero		564
